	.headerflags	@"EF_CUDA_TEXMODE_UNIFIED EF_CUDA_64BIT_ADDRESS EF_CUDA_ACCELERATORS EF_CUDA_SM90 EF_CUDA_VIRTUAL_SM(EF_CUDA_SM90)"
	.elftype	@"ET_EXEC"


//--------------------- .nv.info                  --------------------------
	.section	.nv.info,"",@"SHT_CUDA_INFO"
	.align	4


	//----- nvinfo : EIATTR_REGCOUNT
	.align		4
        /*0000*/ 	.byte	0x04, 0x2f
        /*0002*/ 	.short	(.L_1 - .L_0)
	.align		4
.L_0:
        /*0004*/ 	.word	index@(triton_poi_fused_max_pool2d_with_indices_6)
        /*0008*/ 	.word	0x00000010


	//----- nvinfo : EIATTR_MIN_STACK_SIZE
	.align		4
.L_1:
        /*000c*/ 	.byte	0x04, 0x12
        /*000e*/ 	.short	(.L_3 - .L_2)
	.align		4
.L_2:
        /*0010*/ 	.word	index@(triton_poi_fused_max_pool2d_with_indices_6)
        /*0014*/ 	.word	0x00000000


	//----- nvinfo : EIATTR_FRAME_SIZE
	.align		4
.L_3:
        /*0018*/ 	.byte	0x04, 0x11
        /*001a*/ 	.short	(.L_5 - .L_4)
	.align		4
.L_4:
        /*001c*/ 	.word	index@(triton_poi_fused_max_pool2d_with_indices_6)
        /*0020*/ 	.word	0x00000000


	//----- nvinfo : EIATTR_MIN_STACK_SIZE
	.align		4
.L_5:
        /*0024*/ 	.byte	0x04, 0x12
        /*0026*/ 	.short	(.L_7 - .L_6)
	.align		4
.L_6:
        /*0028*/ 	.word	index@(triton_poi_fused_max_pool2d_with_indices_6)
        /*002c*/ 	.word	0x00000000
.L_7:


//--------------------- .nv.info.triton_poi_fused_max_pool2d_with_indices_6 --------------------------
	.section	.nv.info.triton_poi_fused_max_pool2d_with_indices_6,"",@"SHT_CUDA_INFO"
	.sectionflags	@""
	.align	4


	//----- nvinfo : EIATTR_CUDA_API_VERSION
	.align		4
        /*0000*/ 	.byte	0x04, 0x37
        /*0002*/ 	.short	(.L_9 - .L_8)
.L_8:
        /*0004*/ 	.word	0x0000007c


	//----- nvinfo : EIATTR_KPARAM_INFO
	.align		4
.L_9:
        /*0008*/ 	.byte	0x04, 0x17
        /*000a*/ 	.short	(.L_11 - .L_10)
.L_10:
        /*000c*/ 	.word	0x00000000
        /*0010*/ 	.short	0x0003
        /*0012*/ 	.short	0x0018
        /*0014*/ 	.byte	0x00, 0xf0, 0x11, 0x00


	//----- nvinfo : EIATTR_KPARAM_INFO
	.align		4
.L_11:
        /*0018*/ 	.byte	0x04, 0x17
        /*001a*/ 	.short	(.L_13 - .L_12)
.L_12:
        /*001c*/ 	.word	0x00000000
        /*0020*/ 	.short	0x0002
        /*0022*/ 	.short	0x0010
        /*0024*/ 	.byte	0x00, 0xf4, 0x21, 0x00


	//----- nvinfo : EIATTR_KPARAM_INFO
	.align		4
.L_13:
        /*0028*/ 	.byte	0x04, 0x17
        /*002a*/ 	.short	(.L_15 - .L_14)
.L_14:
        /*002c*/ 	.word	0x00000000
        /*0030*/ 	.short	0x0001
        /*0032*/ 	.short	0x0008
        /*0034*/ 	.byte	0x00, 0xf4, 0x21, 0x00


	//----- nvinfo : EIATTR_KPARAM_INFO
	.align		4
.L_15:
        /*0038*/ 	.byte	0x04, 0x17
        /*003a*/ 	.short	(.L_17 - .L_16)
.L_16:
        /*003c*/ 	.word	0x00000000
        /*0040*/ 	.short	0x0000
        /*0042*/ 	.short	0x0000
        /*0044*/ 	.byte	0x00, 0xf4, 0x21, 0x00


	//----- nvinfo : EIATTR_SPARSE_MMA_MASK
	.align		4
.L_17:
        /*0048*/ 	.byte	0x03, 0x50
        /*004a*/ 	.short	0x0000


	//----- nvinfo : EIATTR_MAXREG_COUNT
	.align		4
        /*004c*/ 	.byte	0x03, 0x1b
        /*004e*/ 	.short	0x00ff


	//----- nvinfo : EIATTR_EXIT_INSTR_OFFSETS
	.align		4
        /*0050*/ 	.byte	0x04, 0x1c
        /*0052*/ 	.short	(.L_19 - .L_18)


	//   ....[0]....
.L_18:
        /*0054*/ 	.word	0x000002c0


	//   ....[1]....
        /*0058*/ 	.word	0x000002e0


	//----- nvinfo : EIATTR_REQNTID
	.align		4
.L_19:
        /*005c*/ 	.byte	0x04, 0x10
        /*005e*/ 	.short	(.L_21 - .L_20)
.L_20:
        /*0060*/ 	.word	0x00000080
        /*0064*/ 	.word	0x00000001
        /*0068*/ 	.word	0x00000001


	//----- nvinfo : EIATTR_CBANK_PARAM_SIZE
	.align		4
.L_21:
        /*006c*/ 	.byte	0x03, 0x19
        /*006e*/ 	.short	0x001c


	//----- nvinfo : EIATTR_PARAM_CBANK
	.align		4
        /*0070*/ 	.byte	0x04, 0x0a
        /*0072*/ 	.short	(.L_23 - .L_22)
	.align		4
.L_22:
        /*0074*/ 	.word	index@(.nv.constant0.triton_poi_fused_max_pool2d_with_indices_6)
        /*0078*/ 	.short	0x0210
        /*007a*/ 	.short	0x001c


	//----- nvinfo : EIATTR_SW_WAR
	.align		4
.L_23:
        /*007c*/ 	.byte	0x04, 0x36
        /*007e*/ 	.short	(.L_25 - .L_24)
.L_24:
        /*0080*/ 	.word	0x00000008
.L_25:


//--------------------- .nv.callgraph             --------------------------
	.section	.nv.callgraph,"",@"SHT_CUDA_CALLGRAPH"
	.align	4
	.sectionentsize	8
	.align		4
        /*0000*/ 	.word	0x00000000
	.align		4
        /*0004*/ 	.word	0xffffffff
	.align		4
        /*0008*/ 	.word	0x00000000
	.align		4
        /*000c*/ 	.word	0xfffffffe
	.align		4
        /*0010*/ 	.word	0x00000000
	.align		4
        /*0014*/ 	.word	0xfffffffd
	.align		4
        /*0018*/ 	.word	0x00000000
	.align		4
        /*001c*/ 	.word	0xfffffffc


//--------------------- .text.triton_poi_fused_max_pool2d_with_indices_6 --------------------------
	.section	.text.triton_poi_fused_max_pool2d_with_indices_6,"ax",@progbits
	.align	128
        .global         triton_poi_fused_max_pool2d_with_indices_6
        .type           triton_poi_fused_max_pool2d_with_indices_6,@function
        .size           triton_poi_fused_max_pool2d_with_indices_6,(.L_x_1 - triton_poi_fused_max_pool2d_with_indices_6)
        .other          triton_poi_fused_max_pool2d_with_indices_6,@"STO_CUDA_ENTRY STV_DEFAULT"
triton_poi_fused_max_pool2d_with_indices_6:
.text.triton_poi_fused_max_pool2d_with_indices_6:
[----:B------:R-:W0:Y:S02]  /*0000*/  LDC R1, c[0x0][0x28] ;  /* 0x00000a00ff017b82 */ /* 0x000e240000000800 */
[----:B------:R-:W1:Y:S01]  /*0010*/  S2R R0, SR_TID.X ;  /* 0x0000000000007919 */ /* 0x000e620000002100 */
[----:B------:R-:W-:Y:S02]  /*0020*/  CS2R R10, SRZ ;  /* 0x00000000000a7805 */ /* 0x000fe4000001ff00 */
[----:B------:R-:W-:Y:S01]  /*0030*/  CS2R R12, SRZ ;  /* 0x00000000000c7805 */ /* 0x000fe2000001ff00 */
[----:B------:R-:W-:Y:S01]  /*0040*/  ULDC.64 UR4, c[0x0][0x208] ;  /* 0x0000820000047ab9 */ /* 0x000fe20000000a00 */
[----:B------:R-:W2:Y:S01]  /*0050*/  S2R R3, SR_CTAID.X ;  /* 0x0000000000037919 */ /* 0x000ea20000002500 */
[----:B------:R-:W-:Y:S01]  /*0060*/  ULDC.64 UR6, c[0x0][0x220] ;  /* 0x0000880000067ab9 */ /* 0x000fe20000000a00 */
[----:B-1----:R-:W-:-:S05]  /*0070*/  LOP3.LUT R0, R0, 0x7f, RZ, 0xc0, !PT ;  /* 0x0000007f00007812 */ /* 0x002fca00078ec0ff */
[----:B--2---:R-:W-:Y:S02]  /*0080*/  IMAD R0, R3, 0x80, R0 ;  /* 0x0000008003007824 */ /* 0x004fe400078e0200 */
[----:B------:R-:W1:Y:S03]  /*0090*/  LDC.64 R2, c[0x0][0x210] ;  /* 0x00008400ff027b82 */ /* 0x000e660000000a00 */
[----:B------:R-:W-:Y:S02]  /*00a0*/  SHF.R.S32.HI R5, RZ, 0x1f, R0 ;  /* 0x0000001fff057819 */ /* 0x000fe40000011400 */
[----:B------:R-:W-:Y:S02]  /*00b0*/  ISETP.GE.AND P0, PT, R0, 0x400, PT ;  /* 0x000004000000780c */ /* 0x000fe40003f06270 */
[----:B------:R-:W-:-:S04]  /*00c0*/  LEA.HI R5, R5, R0, RZ, 0x4 ;  /* 0x0000000005057211 */ /* 0x000fc800078f20ff */
[C---:B------:R-:W-:Y:S01]  /*00d0*/  LOP3.LUT R7, R5.reuse, 0x7ffffff0, RZ, 0xc0, !PT ;  /* 0x7ffffff005077812 */ /* 0x040fe200078ec0ff */
[----:B------:R-:W-:-:S04]  /*00e0*/  IMAD.SHL.U32 R5, R5, 0x4, RZ ;  /* 0x0000000405057824 */ /* 0x000fc800078e00ff */
[----:B------:R-:W-:Y:S01]  /*00f0*/  IMAD.IADD R7, R0, 0x1, -R7 ;  /* 0x0000000100077824 */ /* 0x000fe200078e0a07 */
[----:B------:R-:W-:-:S05]  /*0100*/  LOP3.LUT R4, R5, 0xffffffc0, RZ, 0xc0, !PT ;  /* 0xffffffc005047812 */ /* 0x000fca00078ec0ff */
[----:B------:R-:W-:-:S04]  /*0110*/  IMAD R9, R7, 0x2, R4 ;  /* 0x0000000207097824 */ /* 0x000fc800078e0204 */
[----:B-1----:R-:W-:-:S04]  /*0120*/  IMAD.WIDE R4, R9, 0x4, R2 ;  /* 0x0000000409047825 */ /* 0x002fc800078e0202 */
[----:B------:R-:W-:Y:S01]  /*0130*/  VIADD R7, R9, 0x20 ;  /* 0x0000002009077836 */ /* 0x000fe20000000000 */
[----:B------:R-:W2:Y:S04]  /*0140*/  @!P0 LDG.E.EL R10, desc[UR4][R4.64] ;  /* 0x00000004040a8981 */ /* 0x000ea8000c2e1900 */
[----:B------:R-:W2:Y:S01]  /*0150*/  @!P0 LDG.E.EL R13, desc[UR4][R4.64+0x4] ;  /* 0x00000404040d8981 */ /* 0x000ea2000c2e1900 */
[----:B------:R-:W-:-:S04]  /*0160*/  IMAD.WIDE R6, R7, 0x4, R2 ;  /* 0x0000000407067825 */ /* 0x000fc800078e0202 */
[----:B------:R-:W-:Y:S01]  /*0170*/  VIADD R9, R9, 0x21 ;  /* 0x0000002109097836 */ /* 0x000fe20000000000 */
[----:B------:R-:W3:Y:S03]  /*0180*/  @!P0 LDG.E.EL R12, desc[UR4][R6.64] ;  /* 0x00000004060c8981 */ /* 0x000ee6000c2e1900 */
[----:B------:R-:W-:Y:S02]  /*0190*/  IMAD.WIDE R2, R9, 0x4, R2 ;  /* 0x0000000409027825 */ /* 0x000fe400078e0202 */
[----:B------:R-:W1:Y:S03]  /*01a0*/  LDC.64 R8, c[0x0][0x218] ;  /* 0x00008600ff087b82 */ /* 0x000e660000000a00 */
[----:B------:R1:W4:Y:S02]  /*01b0*/  @!P0 LDG.E.EL R11, desc[UR4][R2.64] ;  /* 0x00000004020b8981 */ /* 0x000324000c2e1900 */
[----:B-1----:R-:W-:Y:S01]  /*01c0*/  IMAD.WIDE R2, R0, 0x4, R8 ;  /* 0x0000000400027825 */ /* 0x002fe200078e0208 */
[----:B--2---:R-:W-:-:S02]  /*01d0*/  FSETP.GT.AND P3, PT, R13, R10, PT ;  /* 0x0000000a0d00720b */ /* 0x004fc40003f64000 */
[----:B------:R-:W-:Y:S02]  /*01e0*/  FSETP.NAN.AND P1, PT, R13, R13, PT ;  /* 0x0000000d0d00720b */ /* 0x000fe40003f28000 */
[----:B------:R-:W-:Y:S02]  /*01f0*/  SEL R5, RZ, 0x1, !P3 ;  /* 0x00000001ff057807 */ /* 0x000fe40005800000 */
[----:B---3--:R-:W-:-:S07]  /*0200*/  FSETP.NAN.AND P4, PT, R12, R12, PT ;  /* 0x0000000c0c00720b */ /* 0x008fce0003f88000 */
[----:B------:R-:W-:Y:S02]  /*0210*/  @!P3 FSEL R13, R13, R10, P1 ;  /* 0x0000000a0d0db208 */ /* 0x000fe40000800000 */
[----:B----4-:R-:W-:Y:S02]  /*0220*/  FSETP.NAN.AND P2, PT, R11, R11, PT ;  /* 0x0000000b0b00720b */ /* 0x010fe40003f48000 */
[----:B------:R-:W-:-:S04]  /*0230*/  FSETP.GEU.AND P1, PT, R13, R12, PT ;  /* 0x0000000c0d00720b */ /* 0x000fc80003f2e000 */
[----:B------:R-:W-:Y:S02]  /*0240*/  @!P4 FSEL R12, R12, R13, !P1 ;  /* 0x0000000d0c0cc208 */ /* 0x000fe40004800000 */
[----:B------:R-:W-:Y:S02]  /*0250*/  SEL R6, R5, 0x2, P1 ;  /* 0x0000000205067807 */ /* 0x000fe40000800000 */
[----:B------:R-:W-:-:S04]  /*0260*/  FSETP.GEU.AND P4, PT, R12, R11, PT ;  /* 0x0000000b0c00720b */ /* 0x000fc80003f8e000 */
[----:B------:R-:W-:Y:S02]  /*0270*/  @!P2 SEL R11, R11, R12, !P4 ;  /* 0x0000000c0b0ba207 */ /* 0x000fe40006000000 */
[----:B------:R-:W-:Y:S02]  /*0280*/  IADD3 R4, P2, R0, UR6, RZ ;  /* 0x0000000600047c10 */ /* 0x000fe4000ff5e0ff */
[----:B------:R-:W-:Y:S01]  /*0290*/  SEL R7, R6, 0x3, P4 ;  /* 0x0000000306077807 */ /* 0x000fe20002000000 */
[----:B------:R1:W-:Y:S01]  /*02a0*/  @!P0 STG.E desc[UR4][R2.64], R11 ;  /* 0x0000000b02008986 */ /* 0x0003e2000c101904 */
[----:B------:R-:W-:Y:S01]  /*02b0*/  LEA.HI.X.SX32 R5, R0, UR7, 0x1, P2 ;  /* 0x0000000700057c11 */ /* 0x000fe200090f0eff */
[----:B------:R-:W-:Y:S08]  /*02c0*/  @P0 EXIT ;  /* 0x000000000000094d */ /* 0x000ff00003800000 */
[----:B------:R-:W-:Y:S01]  /*02d0*/  STG.E.U8 desc[UR4][R4.64], R7 ;  /* 0x0000000704007986 */ /* 0x000fe2000c101104 */
[----:B------:R-:W-:Y:S05]  /*02e0*/  EXIT ;  /* 0x000000000000794d */ /* 0x000fea0003800000 */
.L_x_0:
[----:B------:R-:W-:-:S00]  /*02f0*/  BRA `(.L_x_0) ;  /* 0xfffffffc00fc7947 */ /* 0x000fc0000383ffff */
[----:B------:R-:W-:-:S00]  /*0300*/  NOP ;  /* 0x0000000000007918 */ /* 0x000fc00000000000 */
[----:B------:R-:W-:-:S00]  /*0310*/  NOP ;  /* 0x0000000000007918 */ /* 0x000fc00000000000 */
[----:B------:R-:W-:-:S00]  /*0320*/  NOP ;  /* 0x0000000000007918 */ /* 0x000fc00000000000 */
[----:B------:R-:W-:-:S00]  /*0330*/  NOP ;  /* 0x0000000000007918 */ /* 0x000fc00000000000 */
[----:B------:R-:W-:-:S00]  /*0340*/  NOP ;  /* 0x0000000000007918 */ /* 0x000fc00000000000 */
[----:B------:R-:W-:-:S00]  /*0350*/  NOP ;  /* 0x0000000000007918 */ /* 0x000fc00000000000 */
[----:B------:R-:W-:-:S00]  /*0360*/  NOP ;  /* 0x0000000000007918 */ /* 0x000fc00000000000 */
[----:B------:R-:W-:-:S00]  /*0370*/  NOP ;  /* 0x0000000000007918 */ /* 0x000fc00000000000 */
.L_x_1:


//--------------------- .nv.constant0.triton_poi_fused_max_pool2d_with_indices_6 --------------------------
	.section	.nv.constant0.triton_poi_fused_max_pool2d_with_indices_6,"a",@progbits
	.sectionflags	@""
	.align	4
.nv.constant0.triton_poi_fused_max_pool2d_with_indices_6:
	.zero		556
